//
// Generated by NVIDIA NVVM Compiler
//
// Compiler Build ID: CL-36424714
// Cuda compilation tools, release 13.0, V13.0.88
// Based on NVVM 20.0.0
//

.version 9.0
.target sm_100
.address_size 64

	// .globl	_Z15MatrixMulDevicePfS_S_i

.visible .entry _Z15MatrixMulDevicePfS_S_i(
	.param .u64 .ptr .align 1 _Z15MatrixMulDevicePfS_S_i_param_0,
	.param .u64 .ptr .align 1 _Z15MatrixMulDevicePfS_S_i_param_1,
	.param .u64 .ptr .align 1 _Z15MatrixMulDevicePfS_S_i_param_2,
	.param .u32 _Z15MatrixMulDevicePfS_S_i_param_3
)
{
	.reg .pred 	%p<20>;
	.reg .b32 	%r<170>;
	.reg .b32 	%f<62>;
	.reg .b64 	%rd<99>;

	ld.param.u64 	%rd4, [_Z15MatrixMulDevicePfS_S_i_param_0];
	ld.param.u64 	%rd5, [_Z15MatrixMulDevicePfS_S_i_param_1];
	ld.param.u64 	%rd6, [_Z15MatrixMulDevicePfS_S_i_param_2];
	ld.param.u32 	%r73, [_Z15MatrixMulDevicePfS_S_i_param_3];
	cvta.to.global.u64 	%rd1, %rd5;
	cvta.to.global.u64 	%rd2, %rd4;
	cvta.to.global.u64 	%rd3, %rd6;
	mov.u32 	%r1, %ntid.x;
	mov.u32 	%r2, %nctaid.x;
	div.u32 	%r3, %r1, %r2;
	setp.gt.u32 	%p1, %r2, %r1;
	@%p1 bra 	$L__BB0_26;
	setp.lt.s32 	%p2, %r73, 1;
	mov.u32 	%r74, %ctaid.x;
	mul.lo.s32 	%r75, %r1, %r74;
	mul.lo.s32 	%r76, %r75, %r73;
	mov.u32 	%r4, %tid.x;
	div.u32 	%r5, %r76, %r2;
	add.s32 	%r6, %r4, %r5;
	@%p2 bra 	$L__BB0_15;
	add.s32 	%r7, %r73, -1;
	and.b32  	%r8, %r73, 7;
	and.b32  	%r9, %r73, 2147483640;
	max.u32 	%r10, %r3, 1;
	neg.s32 	%r11, %r9;
	shl.b32 	%r12, %r73, 3;
	shl.b32 	%r100, %r73, 1;
	add.s32 	%r13, %r4, %r100;
	mad.lo.s32 	%r14, %r73, 3, %r4;
	shl.b32 	%r101, %r73, 2;
	add.s32 	%r15, %r4, %r101;
	mad.lo.s32 	%r16, %r73, 5, %r4;
	mad.lo.s32 	%r17, %r73, 6, %r4;
	mad.lo.s32 	%r18, %r73, 7, %r4;
	mov.b32 	%r144, 0;
$L__BB0_3:
	setp.lt.u32 	%p11, %r7, 7;
	mul.lo.s32 	%r20, %r144, %r73;
	add.s32 	%r21, %r20, %r5;
	mov.b32 	%r160, 0;
	mov.u32 	%r165, %r160;
	@%p11 bra 	$L__BB0_6;
	add.s32 	%r153, %r4, %r73;
	add.s32 	%r105, %r5, %r20;
	add.s32 	%r145, %r105, 3;
	mov.b32 	%r165, 0;
	mov.u32 	%r146, %r4;
	mov.u32 	%r147, %r18;
	mov.u32 	%r148, %r17;
	mov.u32 	%r149, %r16;
	mov.u32 	%r150, %r15;
	mov.u32 	%r151, %r14;
	mov.u32 	%r152, %r13;
	mov.u32 	%r154, %r11;
$L__BB0_5:
	.pragma "nounroll";
	add.s32 	%r106, %r145, -3;
	mul.wide.u32 	%rd37, %r106, 4;
	add.s64 	%rd38, %rd2, %rd37;
	ld.global.f32 	%f1, [%rd38];
	mul.wide.u32 	%rd39, %r146, 4;
	add.s64 	%rd40, %rd1, %rd39;
	ld.global.f32 	%f2, [%rd40];
	cvt.rn.f32.s32 	%f3, %r165;
	fma.rn.f32 	%f4, %f1, %f2, %f3;
	cvt.rzi.s32.f32 	%r107, %f4;
	add.s32 	%r108, %r145, -2;
	mul.wide.u32 	%rd41, %r108, 4;
	add.s64 	%rd42, %rd2, %rd41;
	ld.global.f32 	%f5, [%rd42];
	mul.wide.u32 	%rd43, %r153, 4;
	add.s64 	%rd44, %rd1, %rd43;
	ld.global.f32 	%f6, [%rd44];
	cvt.rn.f32.s32 	%f7, %r107;
	fma.rn.f32 	%f8, %f5, %f6, %f7;
	cvt.rzi.s32.f32 	%r109, %f8;
	add.s32 	%r110, %r145, -1;
	mul.wide.u32 	%rd45, %r110, 4;
	add.s64 	%rd46, %rd2, %rd45;
	ld.global.f32 	%f9, [%rd46];
	mul.wide.u32 	%rd47, %r152, 4;
	add.s64 	%rd48, %rd1, %rd47;
	ld.global.f32 	%f10, [%rd48];
	cvt.rn.f32.s32 	%f11, %r109;
	fma.rn.f32 	%f12, %f9, %f10, %f11;
	cvt.rzi.s32.f32 	%r111, %f12;
	add.s32 	%r112, %r145, 4;
	mul.wide.u32 	%rd49, %r145, 4;
	add.s64 	%rd50, %rd2, %rd49;
	ld.global.f32 	%f13, [%rd50];
	mul.wide.u32 	%rd51, %r151, 4;
	add.s64 	%rd52, %rd1, %rd51;
	ld.global.f32 	%f14, [%rd52];
	cvt.rn.f32.s32 	%f15, %r111;
	fma.rn.f32 	%f16, %f13, %f14, %f15;
	cvt.rzi.s32.f32 	%r113, %f16;
	add.s32 	%r114, %r145, 1;
	mul.wide.u32 	%rd53, %r114, 4;
	add.s64 	%rd54, %rd2, %rd53;
	ld.global.f32 	%f17, [%rd54];
	mul.wide.u32 	%rd55, %r150, 4;
	add.s64 	%rd56, %rd1, %rd55;
	ld.global.f32 	%f18, [%rd56];
	cvt.rn.f32.s32 	%f19, %r113;
	fma.rn.f32 	%f20, %f17, %f18, %f19;
	cvt.rzi.s32.f32 	%r115, %f20;
	add.s32 	%r116, %r145, 2;
	mul.wide.u32 	%rd57, %r116, 4;
	add.s64 	%rd58, %rd2, %rd57;
	ld.global.f32 	%f21, [%rd58];
	mul.wide.u32 	%rd59, %r149, 4;
	add.s64 	%rd60, %rd1, %rd59;
	ld.global.f32 	%f22, [%rd60];
	cvt.rn.f32.s32 	%f23, %r115;
	fma.rn.f32 	%f24, %f21, %f22, %f23;
	cvt.rzi.s32.f32 	%r117, %f24;
	add.s32 	%r118, %r145, 3;
	mul.wide.u32 	%rd61, %r118, 4;
	add.s64 	%rd62, %rd2, %rd61;
	ld.global.f32 	%f25, [%rd62];
	mul.wide.u32 	%rd63, %r148, 4;
	add.s64 	%rd64, %rd1, %rd63;
	ld.global.f32 	%f26, [%rd64];
	cvt.rn.f32.s32 	%f27, %r117;
	fma.rn.f32 	%f28, %f25, %f26, %f27;
	cvt.rzi.s32.f32 	%r119, %f28;
	mul.wide.u32 	%rd65, %r112, 4;
	add.s64 	%rd66, %rd2, %rd65;
	ld.global.f32 	%f29, [%rd66];
	mul.wide.u32 	%rd67, %r147, 4;
	add.s64 	%rd68, %rd1, %rd67;
	ld.global.f32 	%f30, [%rd68];
	cvt.rn.f32.s32 	%f31, %r119;
	fma.rn.f32 	%f32, %f29, %f30, %f31;
	cvt.rzi.s32.f32 	%r165, %f32;
	add.s32 	%r154, %r154, 8;
	add.s32 	%r153, %r153, %r12;
	add.s32 	%r152, %r152, %r12;
	add.s32 	%r151, %r151, %r12;
	add.s32 	%r150, %r150, %r12;
	add.s32 	%r149, %r149, %r12;
	add.s32 	%r148, %r148, %r12;
	add.s32 	%r147, %r147, %r12;
	add.s32 	%r146, %r146, %r12;
	add.s32 	%r145, %r145, 8;
	setp.ne.s32 	%p12, %r154, 0;
	mov.u32 	%r160, %r9;
	@%p12 bra 	$L__BB0_5;
$L__BB0_6:
	setp.eq.s32 	%p13, %r8, 0;
	@%p13 bra 	$L__BB0_14;
	add.s32 	%r121, %r8, -1;
	setp.lt.u32 	%p14, %r121, 3;
	@%p14 bra 	$L__BB0_9;
	add.s32 	%r122, %r160, %r21;
	mul.wide.u32 	%rd69, %r122, 4;
	add.s64 	%rd70, %rd2, %rd69;
	ld.global.f32 	%f33, [%rd70];
	mad.lo.s32 	%r123, %r160, %r73, %r4;
	mul.wide.u32 	%rd71, %r123, 4;
	add.s64 	%rd72, %rd1, %rd71;
	ld.global.f32 	%f34, [%rd72];
	cvt.rn.f32.s32 	%f35, %r165;
	fma.rn.f32 	%f36, %f33, %f34, %f35;
	cvt.rzi.s32.f32 	%r124, %f36;
	add.s32 	%r125, %r122, 1;
	mul.wide.u32 	%rd73, %r125, 4;
	add.s64 	%rd74, %rd2, %rd73;
	ld.global.f32 	%f37, [%rd74];
	add.s32 	%r126, %r123, %r73;
	mul.wide.u32 	%rd75, %r126, 4;
	add.s64 	%rd76, %rd1, %rd75;
	ld.global.f32 	%f38, [%rd76];
	cvt.rn.f32.s32 	%f39, %r124;
	fma.rn.f32 	%f40, %f37, %f38, %f39;
	cvt.rzi.s32.f32 	%r127, %f40;
	add.s32 	%r128, %r122, 2;
	mul.wide.u32 	%rd77, %r128, 4;
	add.s64 	%rd78, %rd2, %rd77;
	ld.global.f32 	%f41, [%rd78];
	add.s32 	%r129, %r126, %r73;
	mul.wide.u32 	%rd79, %r129, 4;
	add.s64 	%rd80, %rd1, %rd79;
	ld.global.f32 	%f42, [%rd80];
	cvt.rn.f32.s32 	%f43, %r127;
	fma.rn.f32 	%f44, %f41, %f42, %f43;
	cvt.rzi.s32.f32 	%r130, %f44;
	add.s32 	%r131, %r122, 3;
	mul.wide.u32 	%rd81, %r131, 4;
	add.s64 	%rd82, %rd2, %rd81;
	ld.global.f32 	%f45, [%rd82];
	add.s32 	%r132, %r129, %r73;
	mul.wide.u32 	%rd83, %r132, 4;
	add.s64 	%rd84, %rd1, %rd83;
	ld.global.f32 	%f46, [%rd84];
	cvt.rn.f32.s32 	%f47, %r130;
	fma.rn.f32 	%f48, %f45, %f46, %f47;
	cvt.rzi.s32.f32 	%r165, %f48;
	add.s32 	%r160, %r160, 4;
$L__BB0_9:
	and.b32  	%r134, %r73, 3;
	setp.eq.s32 	%p15, %r134, 0;
	@%p15 bra 	$L__BB0_14;
	setp.eq.s32 	%p16, %r134, 1;
	@%p16 bra 	$L__BB0_12;
	add.s32 	%r135, %r160, %r21;
	mul.wide.u32 	%rd85, %r135, 4;
	add.s64 	%rd86, %rd2, %rd85;
	ld.global.f32 	%f49, [%rd86];
	mad.lo.s32 	%r136, %r160, %r73, %r4;
	mul.wide.u32 	%rd87, %r136, 4;
	add.s64 	%rd88, %rd1, %rd87;
	ld.global.f32 	%f50, [%rd88];
	cvt.rn.f32.s32 	%f51, %r165;
	fma.rn.f32 	%f52, %f49, %f50, %f51;
	cvt.rzi.s32.f32 	%r137, %f52;
	add.s32 	%r138, %r135, 1;
	mul.wide.u32 	%rd89, %r138, 4;
	add.s64 	%rd90, %rd2, %rd89;
	ld.global.f32 	%f53, [%rd90];
	add.s32 	%r139, %r136, %r73;
	mul.wide.u32 	%rd91, %r139, 4;
	add.s64 	%rd92, %rd1, %rd91;
	ld.global.f32 	%f54, [%rd92];
	cvt.rn.f32.s32 	%f55, %r137;
	fma.rn.f32 	%f56, %f53, %f54, %f55;
	cvt.rzi.s32.f32 	%r165, %f56;
	add.s32 	%r160, %r160, 2;
$L__BB0_12:
	and.b32  	%r140, %r73, 1;
	setp.eq.b32 	%p17, %r140, 1;
	not.pred 	%p18, %p17;
	@%p18 bra 	$L__BB0_14;
	add.s32 	%r141, %r160, %r21;
	mul.wide.u32 	%rd93, %r141, 4;
	add.s64 	%rd94, %rd2, %rd93;
	ld.global.f32 	%f57, [%rd94];
	mad.lo.s32 	%r142, %r160, %r73, %r4;
	mul.wide.u32 	%rd95, %r142, 4;
	add.s64 	%rd96, %rd1, %rd95;
	ld.global.f32 	%f58, [%rd96];
	cvt.rn.f32.s32 	%f59, %r165;
	fma.rn.f32 	%f60, %f57, %f58, %f59;
	cvt.rzi.s32.f32 	%r165, %f60;
$L__BB0_14:
	cvt.rn.f32.s32 	%f61, %r165;
	add.s32 	%r143, %r21, %r4;
	mul.wide.u32 	%rd97, %r143, 4;
	add.s64 	%rd98, %rd3, %rd97;
	st.global.f32 	[%rd98], %f61;
	add.s32 	%r144, %r144, 1;
	setp.eq.s32 	%p19, %r144, %r10;
	@%p19 bra 	$L__BB0_26;
	bra.uni 	$L__BB0_3;
$L__BB0_15:
	max.u32 	%r62, %r3, 1;
	and.b32  	%r63, %r62, 7;
	setp.lt.u32 	%p3, %r3, 8;
	mov.b32 	%r168, 0;
	@%p3 bra 	$L__BB0_18;
	and.b32  	%r168, %r62, 2040;
	mov.b32 	%r166, 0;
$L__BB0_17:
	.pragma "nounroll";
	mad.lo.s32 	%r79, %r166, %r73, %r6;
	mul.wide.u32 	%rd7, %r79, 4;
	add.s64 	%rd8, %rd3, %rd7;
	mov.b32 	%r80, 0;
	st.global.u32 	[%rd8], %r80;
	add.s32 	%r81, %r79, %r73;
	mul.wide.u32 	%rd9, %r81, 4;
	add.s64 	%rd10, %rd3, %rd9;
	st.global.u32 	[%rd10], %r80;
	add.s32 	%r82, %r81, %r73;
	mul.wide.u32 	%rd11, %r82, 4;
	add.s64 	%rd12, %rd3, %rd11;
	st.global.u32 	[%rd12], %r80;
	add.s32 	%r83, %r82, %r73;
	mul.wide.u32 	%rd13, %r83, 4;
	add.s64 	%rd14, %rd3, %rd13;
	st.global.u32 	[%rd14], %r80;
	add.s32 	%r84, %r83, %r73;
	mul.wide.u32 	%rd15, %r84, 4;
	add.s64 	%rd16, %rd3, %rd15;
	st.global.u32 	[%rd16], %r80;
	add.s32 	%r85, %r84, %r73;
	mul.wide.u32 	%rd17, %r85, 4;
	add.s64 	%rd18, %rd3, %rd17;
	st.global.u32 	[%rd18], %r80;
	add.s32 	%r86, %r85, %r73;
	mul.wide.u32 	%rd19, %r86, 4;
	add.s64 	%rd20, %rd3, %rd19;
	st.global.u32 	[%rd20], %r80;
	add.s32 	%r87, %r86, %r73;
	mul.wide.u32 	%rd21, %r87, 4;
	add.s64 	%rd22, %rd3, %rd21;
	st.global.u32 	[%rd22], %r80;
	add.s32 	%r166, %r166, 8;
	setp.ne.s32 	%p4, %r166, %r168;
	@%p4 bra 	$L__BB0_17;
$L__BB0_18:
	setp.eq.s32 	%p5, %r63, 0;
	@%p5 bra 	$L__BB0_26;
	and.b32  	%r68, %r62, 3;
	setp.lt.u32 	%p6, %r63, 4;
	@%p6 bra 	$L__BB0_21;
	mad.lo.s32 	%r88, %r168, %r73, %r6;
	mul.wide.u32 	%rd23, %r88, 4;
	add.s64 	%rd24, %rd3, %rd23;
	mov.b32 	%r89, 0;
	st.global.u32 	[%rd24], %r89;
	add.s32 	%r90, %r88, %r73;
	mul.wide.u32 	%rd25, %r90, 4;
	add.s64 	%rd26, %rd3, %rd25;
	st.global.u32 	[%rd26], %r89;
	add.s32 	%r91, %r90, %r73;
	mul.wide.u32 	%rd27, %r91, 4;
	add.s64 	%rd28, %rd3, %rd27;
	st.global.u32 	[%rd28], %r89;
	add.s32 	%r92, %r91, %r73;
	mul.wide.u32 	%rd29, %r92, 4;
	add.s64 	%rd30, %rd3, %rd29;
	st.global.u32 	[%rd30], %r89;
	add.s32 	%r168, %r168, 4;
$L__BB0_21:
	setp.eq.s32 	%p7, %r68, 0;
	@%p7 bra 	$L__BB0_26;
	setp.eq.s32 	%p8, %r68, 1;
	@%p8 bra 	$L__BB0_24;
	mad.lo.s32 	%r93, %r168, %r73, %r6;
	mul.wide.u32 	%rd31, %r93, 4;
	add.s64 	%rd32, %rd3, %rd31;
	mov.b32 	%r94, 0;
	st.global.u32 	[%rd32], %r94;
	add.s32 	%r95, %r93, %r73;
	mul.wide.u32 	%rd33, %r95, 4;
	add.s64 	%rd34, %rd3, %rd33;
	st.global.u32 	[%rd34], %r94;
	add.s32 	%r168, %r168, 2;
$L__BB0_24:
	and.b32  	%r96, %r62, 1;
	setp.eq.b32 	%p9, %r96, 1;
	not.pred 	%p10, %p9;
	@%p10 bra 	$L__BB0_26;
	mad.lo.s32 	%r97, %r168, %r73, %r6;
	mul.wide.u32 	%rd35, %r97, 4;
	add.s64 	%rd36, %rd3, %rd35;
	mov.b32 	%r98, 0;
	st.global.u32 	[%rd36], %r98;
$L__BB0_26:
	ret;

}


// ===== COMPILED SASS (sm_100) =====

	.target	sm_100

	.elftype	@"ET_EXEC"


//--------------------- .note.nv.tkinfo           --------------------------
	.section	.note.nv.tkinfo,"",@"SHT_NOTE"
	.sectionflags	@"SHF_NOTE_NV_TKINFO"
	.tkinfo
        /*0018*/ 	.word	0x00000002
        /*0030*/ 	.string	""
        /*0030*/ 	.string	"ptxas"
        /*0030*/ 	.string	"Cuda compilation tools, release 13.0, V13.0.88"
        /*0030*/ 	.string	"Build cuda_13.0.r13.0/compiler.36424714_0"
        /*0030*/ 	.string	"-arch sm_100 -m 64 "



//--------------------- .note.nv.cuinfo           --------------------------
	.section	.note.nv.cuinfo,"",@"SHT_NOTE"
	.sectionflags	@"SHF_NOTE_NV_CUINFO"
        /*0018*/ 	.short	0x0002
        /*001a*/ 	.short	0x0064
        /*001c*/ 	.short	0x0082
	.zero		2


//--------------------- .nv.info                  --------------------------
	.section	.nv.info,"",@"SHT_CUDA_INFO"
	.align	4


	//----- nvinfo : EIATTR_REGCOUNT
	.align		4
        /*0000*/ 	.byte	0x04, 0x2f
        /*0002*/ 	.short	(.L_1 - .L_0)
	.align		4
.L_0:
        /*0004*/ 	.word	index@(_Z15MatrixMulDevicePfS_S_i)
        /*0008*/ 	.word	0x00000020


	//----- nvinfo : EIATTR_FRAME_SIZE
	.align		4
.L_1:
        /*000c*/ 	.byte	0x04, 0x11
        /*000e*/ 	.short	(.L_3 - .L_2)
	.align		4
.L_2:
        /*0010*/ 	.word	index@(_Z15MatrixMulDevicePfS_S_i)
        /*0014*/ 	.word	0x00000000


	//----- nvinfo : EIATTR_MIN_STACK_SIZE
	.align		4
.L_3:
        /*0018*/ 	.byte	0x04, 0x12
        /*001a*/ 	.short	(.L_5 - .L_4)
	.align		4
.L_4:
        /*001c*/ 	.word	index@(_Z15MatrixMulDevicePfS_S_i)
        /*0020*/ 	.word	0x00000000
.L_5:


//--------------------- .nv.compat                --------------------------
	.section	.nv.compat,"",@"SHT_CUDA_COMPAT_INFO"
	.align	4
        /*0000*/ 	.byte	0x02, 0x09, 0x00, 0x00, 0x02, 0x02, 0x01, 0x00, 0x02, 0x05, 0x05, 0x00, 0x03, 0x07, 0x01, 0x01
        /*0010*/ 	.byte	0x02, 0x03, 0x00, 0x00, 0x02, 0x06, 0x01, 0x00, 0x04, 0x0b, 0x08, 0x00, 0x09, 0x00, 0x00, 0x00
        /*0020*/ 	.byte	0x00, 0x00, 0x00, 0x00


//--------------------- .nv.info._Z15MatrixMulDevicePfS_S_i --------------------------
	.section	.nv.info._Z15MatrixMulDevicePfS_S_i,"",@"SHT_CUDA_INFO"
	.sectionflags	@""
	.align	4


	//----- nvinfo : EIATTR_CUDA_API_VERSION
	.align		4
        /*0000*/ 	.byte	0x04, 0x37
        /*0002*/ 	.short	(.L_7 - .L_6)
.L_6:
        /*0004*/ 	.word	0x00000082


	//----- nvinfo : EIATTR_KPARAM_INFO
	.align		4
.L_7:
        /*0008*/ 	.byte	0x04, 0x17
        /*000a*/ 	.short	(.L_9 - .L_8)
.L_8:
        /*000c*/ 	.word	0x00000000
        /*0010*/ 	.short	0x0003
        /*0012*/ 	.short	0x0018
        /*0014*/ 	.byte	0x00, 0xf0, 0x11, 0x00


	//----- nvinfo : EIATTR_KPARAM_INFO
	.align		4
.L_9:
        /*0018*/ 	.byte	0x04, 0x17
        /*001a*/ 	.short	(.L_11 - .L_10)
.L_10:
        /*001c*/ 	.word	0x00000000
        /*0020*/ 	.short	0x0002
        /*0022*/ 	.short	0x0010
        /*0024*/ 	.byte	0x00, 0xf5, 0x21, 0x00


	//----- nvinfo : EIATTR_KPARAM_INFO
	.align		4
.L_11:
        /*0028*/ 	.byte	0x04, 0x17
        /*002a*/ 	.short	(.L_13 - .L_12)
.L_12:
        /*002c*/ 	.word	0x00000000
        /*0030*/ 	.short	0x0001
        /*0032*/ 	.short	0x0008
        /*0034*/ 	.byte	0x00, 0xf5, 0x21, 0x00


	//----- nvinfo : EIATTR_KPARAM_INFO
	.align		4
.L_13:
        /*0038*/ 	.byte	0x04, 0x17
        /*003a*/ 	.short	(.L_15 - .L_14)
.L_14:
        /*003c*/ 	.word	0x00000000
        /*0040*/ 	.short	0x0000
        /*0042*/ 	.short	0x0000
        /*0044*/ 	.byte	0x00, 0xf5, 0x21, 0x00


	//----- nvinfo : EIATTR_SPARSE_MMA_MASK
	.align		4
.L_15:
        /*0048*/ 	.byte	0x03, 0x50
        /*004a*/ 	.short	0x0000


	//----- nvinfo : EIATTR_MAXREG_COUNT
	.align		4
        /*004c*/ 	.byte	0x03, 0x1b
        /*004e*/ 	.short	0x00ff


	//----- nvinfo : EIATTR_MERCURY_ISA_VERSION
	.align		4
        /*0050*/ 	.byte	0x03, 0x5f
        /*0052*/ 	.short	0x0101


	//----- nvinfo : EIATTR_VRC_CTA_INIT_COUNT
	.align		4
        /*0054*/ 	.byte	0x02, 0x4a
	.zero		1
	.zero		1


	//----- nvinfo : EIATTR_EXIT_INSTR_OFFSETS
	.align		4
        /*0058*/ 	.byte	0x04, 0x1c
        /*005a*/ 	.short	(.L_17 - .L_16)


	//   ....[0]....
.L_16:
        /*005c*/ 	.word	0x00000060


	//   ....[1]....
        /*0060*/ 	.word	0x00001130


	//   ....[2]....
        /*0064*/ 	.word	0x00001390


	//   ....[3]....
        /*0068*/ 	.word	0x000014c0


	//   ....[4]....
        /*006c*/ 	.word	0x00001590


	//   ....[5]....
        /*0070*/ 	.word	0x000015e0


	//----- nvinfo : EIATTR_CBANK_PARAM_SIZE
	.align		4
.L_17:
        /*0074*/ 	.byte	0x03, 0x19
        /*0076*/ 	.short	0x001c


	//----- nvinfo : EIATTR_PARAM_CBANK
	.align		4
        /*0078*/ 	.byte	0x04, 0x0a
        /*007a*/ 	.short	(.L_19 - .L_18)
	.align		4
.L_18:
        /*007c*/ 	.word	index@(.nv.constant0._Z15MatrixMulDevicePfS_S_i)
        /*0080*/ 	.short	0x0380
        /*0082*/ 	.short	0x001c


	//----- nvinfo : EIATTR_SW_WAR
	.align		4
.L_19:
        /*0084*/ 	.byte	0x04, 0x36
        /*0086*/ 	.short	(.L_21 - .L_20)
.L_20:
        /*0088*/ 	.word	0x00000008
.L_21:


//--------------------- .nv.callgraph             --------------------------
	.section	.nv.callgraph,"",@"SHT_CUDA_CALLGRAPH"
	.align	4
	.sectionentsize	8
	.align		4
        /*0000*/ 	.word	0x00000000
	.align		4
        /*0004*/ 	.word	0xffffffff
	.align		4
        /*0008*/ 	.word	0x00000000
	.align		4
        /*000c*/ 	.word	0xfffffffe
	.align		4
        /*0010*/ 	.word	0x00000000
	.align		4
        /*0014*/ 	.word	0xfffffffd
	.align		4
        /*0018*/ 	.word	0x00000000
	.align		4
        /*001c*/ 	.word	0xfffffffc


//--------------------- .text._Z15MatrixMulDevicePfS_S_i --------------------------
	.section	.text._Z15MatrixMulDevicePfS_S_i,"ax",@progbits
	.align	128
        .global         _Z15MatrixMulDevicePfS_S_i
        .type           _Z15MatrixMulDevicePfS_S_i,@function
        .size           _Z15MatrixMulDevicePfS_S_i,(.L_x_11 - _Z15MatrixMulDevicePfS_S_i)
        .other          _Z15MatrixMulDevicePfS_S_i,@"STO_CUDA_ENTRY STV_DEFAULT"
_Z15MatrixMulDevicePfS_S_i:
.text._Z15MatrixMulDevicePfS_S_i:
[----:B------:R-:W-:Y:S01]  /*0000*/  LDC R1, c[0x0][0x37c] ;  /* 0x0000df00ff017b82 */ /* 0x000fe20000000800 */
[----:B------:R-:W0:Y:S07]  /*0010*/  LDCU UR4, c[0x0][0x360] ;  /* 0x00006c00ff0477ac */ /* 0x000e2e0008000800 */
[----:B------:R-:W1:Y:S02]  /*0020*/  LDC R6, c[0x0][0x370] ;  /* 0x0000dc00ff067b82 */ /* 0x000e640000000800 */
[----:B-1----:R-:W1:Y:S01]  /*0030*/  I2F.U32.RP R0, R6 ;  /* 0x0000000600007306 */ /* 0x002e620000209000 */
[----:B0-----:R-:W-:-:S07]  /*0040*/  ISETP.GT.U32.AND P0, PT, R6, UR4, PT ;  /* 0x0000000406007c0c */ /* 0x001fce000bf04070 */
[----:B-1----:R-:W0:Y:S06]  /*0050*/  MUFU.RCP R0, R0 ;  /* 0x0000000000007308 */ /* 0x002e2c0000001000 */
[----:B------:R-:W-:Y:S05]  /*0060*/  @P0 EXIT ;  /* 0x000000000000094d */ /* 0x000fea0003800000 */
[----:B------:R-:W1:Y:S01]  /*0070*/  S2R R4, SR_CTAID.X ;  /* 0x0000000000047919 */ /* 0x000e620000002500 */
[----:B0-----:R-:W-:Y:S01]  /*0080*/  IADD3 R0, PT, PT, R0, 0xffffffe, RZ ;  /* 0x0ffffffe00007810 */ /* 0x001fe20007ffe0ff */
[----:B------:R-:W0:Y:S01]  /*0090*/  LDC R7, c[0x0][0x398] ;  /* 0x0000e600ff077b82 */ /* 0x000e220000000800 */
[----:B------:R-:W-:Y:S01]  /*00a0*/  HFMA2 R2, -RZ, RZ, 0, 0 ;  /* 0x00000000ff027431 */ /* 0x000fe200000001ff */
[----:B------:R-:W-:Y:S01]  /*00b0*/  ISETP.NE.U32.AND P2, PT, R6, RZ, PT ;  /* 0x000000ff0600720c */ /* 0x000fe20003f45070 */
[----:B------:R-:W2:Y:S01]  /*00c0*/  F2I.FTZ.U32.TRUNC.NTZ R3, R0 ;  /* 0x0000000000037305 */ /* 0x000ea2000021f000 */
[----:B------:R-:W3:Y:S11]  /*00d0*/  LDCU.64 UR14, c[0x0][0x358] ;  /* 0x00006b00ff0e77ac */ /* 0x000ef60008000a00 */
[----:B------:R-:W-:Y:S01]  /*00e0*/  VOTEU.ANY UP0, P2 ;  /* 0x0000000000ff7886 */ /* 0x000fe20001000100 */
[----:B--2---:R-:W-:-:S04]  /*00f0*/  IMAD.MOV R5, RZ, RZ, -R3 ;  /* 0x000000ffff057224 */ /* 0x004fc800078e0a03 */
[----:B------:R-:W-:Y:S01]  /*0100*/  IMAD R5, R5, R6, RZ ;  /* 0x0000000605057224 */ /* 0x000fe200078e02ff */
[----:B0-----:R-:W-:-:S03]  /*0110*/  ISETP.GE.AND P2, PT, R7, 0x1, PT ;  /* 0x000000010700780c */ /* 0x001fc60003f46270 */
[----:B------:R-:W-:Y:S01]  /*0120*/  IMAD.HI.U32 R2, R3, R5, R2 ;  /* 0x0000000503027227 */ /* 0x000fe200078e0002 */
[----:B------:R-:W-:-:S03]  /*0130*/  LOP3.LUT R5, RZ, R6, RZ, 0x33, !PT ;  /* 0x00000006ff057212 */ /* 0x000fc600078e33ff */
[----:B-1----:R-:W-:-:S04]  /*0140*/  IMAD R4, R4, UR4, RZ ;  /* 0x0000000404047c24 */ /* 0x002fc8000f8e02ff */
[----:B------:R-:W-:-:S04]  /*0150*/  IMAD R3, R4, R7, RZ ;  /* 0x0000000704037224 */ /* 0x000fc800078e02ff */
[----:B------:R-:W-:-:S04]  /*0160*/  IMAD.HI.U32 R4, R2, R3, RZ ;  /* 0x0000000302047227 */ /* 0x000fc800078e00ff */
[----:B------:R-:W-:Y:S01]  /*0170*/  IMAD.HI.U32 R2, R2, UR4, RZ ;  /* 0x0000000402027c27 */ /* 0x000fe2000f8e00ff */
[----:B------:R-:W-:-:S13]  /*0180*/  R2UR UR5, R4 ;  /* 0x00000000040572ca */ /* 0x000fda00000e0000 */
[----:B------:R-:W-:Y:S01]  /*0190*/  IMAD R0, RZ, RZ, -UR5 ;  /* 0x80000005ff007e24 */ /* 0x000fe2000f8e02ff */
[----:B------:R-:W-:-:S03]  /*01a0*/  MOV R4, UR5 ;  /* 0x0000000500047c02 */ /* 0x000fc60008000f00 */
[----:B------:R-:W-:Y:S02]  /*01b0*/  IMAD R0, R6, R0, R3 ;  /* 0x0000000006007224 */ /* 0x000fe400078e0203 */
[----:B------:R-:W-:-:S03]  /*01c0*/  IMAD.MOV R3, RZ, RZ, -R2 ;  /* 0x000000ffff037224 */ /* 0x000fc600078e0a02 */
[----:B------:R-:W-:Y:S01]  /*01d0*/  ISETP.GE.U32.AND P0, PT, R0, R6, PT ;  /* 0x000000060000720c */ /* 0x000fe20003f06070 */
[----:B------:R-:W-:Y:S01]  /*01e0*/  IMAD R3, R6, R3, UR4 ;  /* 0x0000000406037e24 */ /* 0x000fe2000f8e0203 */
[----:B------:R-:W-:-:S04]  /*01f0*/  R2UR UR4, R5 ;  /* 0x00000000050472ca */ /* 0x000fc800000e0000 */
[----:B------:R-:W-:-:S07]  /*0200*/  ISETP.GE.U32.AND P1, PT, R3, R6, PT ;  /* 0x000000060300720c */ /* 0x000fce0003f26070 */
[----:B------:R-:W-:Y:S01]  /*0210*/  @P0 IADD3 R4, PT, PT, R4, 0x1, RZ ;  /* 0x0000000104040810 */ /* 0x000fe20007ffe0ff */
[----:B------:R-:W-:-:S03]  /*0220*/  @P0 IMAD.IADD R0, R0, 0x1, -R6 ;  /* 0x0000000100000824 */ /* 0x000fc600078e0a06 */
[----:B------:R-:W-:Y:S02]  /*0230*/  @P0 R2UR UR5, R4 ;  /* 0x00000000040502ca */ /* 0x000fe400000e0000 */
[-C--:B------:R-:W-:Y:S01]  /*0240*/  ISETP.GE.U32.AND P0, PT, R0, R6.reuse, PT ;  /* 0x000000060000720c */ /* 0x080fe20003f06070 */
[----:B------:R-:W-:Y:S01]  /*0250*/  @P1 VIADD R2, R2, 0x1 ;  /* 0x0000000102021836 */ /* 0x000fe20000000000 */
[----:B------:R-:W0:Y:S01]  /*0260*/  S2R R0, SR_TID.X ;  /* 0x0000000000007919 */ /* 0x000e220000002100 */
[----:B------:R-:W-:Y:S02]  /*0270*/  @P1 IADD3 R3, PT, PT, R3, -R6, RZ ;  /* 0x8000000603031210 */ /* 0x000fe40007ffe0ff */
[----:B------:R-:W-:-:S06]  /*0280*/  PLOP3.LUT P1, PT, PT, PT, UP0, 0x80, 0x8 ;  /* 0x000000000008781c */ /* 0x000fcc0003f2f008 */
[----:B------:R-:W-:-:S05]  /*0290*/  MOV R4, UR5 ;  /* 0x0000000500047c02 */ /* 0x000fca0008000f00 */
[----:B------:R-:W-:-:S05]  /*02a0*/  @P0 VIADD R4, R4, 0x1 ;  /* 0x0000000104040836 */ /* 0x000fca0000000000 */
[----:B------:R-:W-:Y:S02]  /*02b0*/  @P0 R2UR UR5, R4 ;  /* 0x00000000040502ca */ /* 0x000fe400000e0000 */
[----:B------:R-:W-:Y:S02]  /*02c0*/  ISETP.GE.U32.AND P0, PT, R3, R6, PT ;  /* 0x000000060300720c */ /* 0x000fe40003f06070 */
[----:B------:R-:W-:-:S09]  /*02d0*/  MOV R3, UR4 ;  /* 0x0000000400037c02 */ /* 0x000fd20008000f00 */
[----:B------:R-:W-:Y:S02]  /*02e0*/  USEL UR5, UR4, UR5, !UP0 ;  /* 0x0000000504057287 */ /* 0x000fe4000c000000 */
[----:B------:R-:W-:-:S05]  /*02f0*/  @P0 VIADD R2, R2, 0x1 ;  /* 0x0000000102020836 */ /* 0x000fca0000000000 */
[----:B------:R-:W-:Y:S02]  /*0300*/  SEL R3, R3, R2, !P1 ;  /* 0x0000000203037207 */ /* 0x000fe40004800000 */
[----:B0-----:R-:W-:Y:S01]  /*0310*/  IADD3 R2, PT, PT, R0, UR5, RZ ;  /* 0x0000000500027c10 */ /* 0x001fe2000fffe0ff */
[----:B---3--:R-:W-:Y:S06]  /*0320*/  @!P2 BRA `(.L_x_0) ;  /* 0x0000000c0088a947 */ /* 0x008fec0003800000 */
[C---:B------:R-:W-:Y:S01]  /*0330*/  VIADD R2, R7.reuse, 0xffffffff ;  /* 0xffffffff07027836 */ /* 0x040fe20000000000 */
[C---:B------:R-:W-:Y:S01]  /*0340*/  LEA R4, R7.reuse, R0, 0x2 ;  /* 0x0000000007047211 */ /* 0x040fe200078e10ff */
[C-C-:B------:R-:W-:Y:S01]  /*0350*/  IMAD R5, R7.reuse, 0x5, R0.reuse ;  /* 0x0000000507057824 */ /* 0x140fe200078e0200 */
[----:B------:R-:W-:Y:S01]  /*0360*/  UMOV UR4, URZ ;  /* 0x000000ff00047c82 */ /* 0x000fe20008000000 */
[--C-:B------:R-:W-:Y:S01]  /*0370*/  IMAD R6, R7, 0x6, R0.reuse ;  /* 0x0000000607067824 */ /* 0x100fe200078e0200 */
[----:B------:R-:W-:Y:S02]  /*0380*/  ISETP.GE.U32.AND P0, PT, R2, 0x7, PT ;  /* 0x000000070200780c */ /* 0x000fe40003f06070 */
[----:B------:R-:W-:Y:S02]  /*0390*/  VIMNMX.U32 R2, PT, PT, R3, 0x1, !PT ;  /* 0x0000000103027848 */ /* 0x000fe40007fe0000 */
[C---:B------:R-:W-:Y:S01]  /*03a0*/  LOP3.LUT R3, R7.reuse, 0x7ffffff8, RZ, 0xc0, !PT ;  /* 0x7ffffff807037812 */ /* 0x040fe200078ec0ff */
[----:B------:R-:W-:-:S08]  /*03b0*/  IMAD R7, R7, 0x7, R0 ;  /* 0x0000000707077824 */ /* 0x000fd000078e0200 */
.L_x_5:
[----:B0-----:R-:W0:Y:S01]  /*03c0*/  LDCU UR16, c[0x0][0x398] ;  /* 0x00007300ff1077ac */ /* 0x001e220008000800 */
[----:B------:R-:W-:Y:S01]  /*03d0*/  IMAD.MOV.U32 R21, RZ, RZ, RZ ;  /* 0x000000ffff157224 */ /* 0x000fe200078e00ff */
[----:B------:R-:W-:Y:S01]  /*03e0*/  MOV R27, RZ ;  /* 0x000000ff001b7202 */ /* 0x000fe20000000f00 */
[----:B0-----:R-:W-:Y:S01]  /*03f0*/  UIMAD UR13, UR4, UR16, UR5 ;  /* 0x00000010040d72a4 */ /* 0x001fe2000f8e0205 */
[----:B------:R-:W-:Y:S11]  /*0400*/  @!P0 BRA `(.L_x_1) ;  /* 0x0000000400d88947 */ /* 0x000ff60003800000 */
[----:B------:R-:W0:Y:S01]  /*0410*/  LDC R15, c[0x0][0x398] ;  /* 0x0000e600ff0f7b82 */ /* 0x000e220000000800 */
[----:B------:R-:W-:Y:S01]  /*0420*/  IMAD.MOV R8, RZ, RZ, -R3 ;  /* 0x000000ffff087224 */ /* 0x000fe200078e0a03 */
[----:B------:R-:W-:Y:S01]  /*0430*/  IADD3 R23, PT, PT, R0, UR16, RZ ;  /* 0x0000001000177c10 */ /* 0x000fe2000fffe0ff */
[----:B------:R-:W-:Y:S01]  /*0440*/  IMAD.MOV.U32 R27, RZ, RZ, RZ ;  /* 0x000000ffff1b7224 */ /* 0x000fe200078e00ff */
[----:B------:R-:W-:Y:S01]  /*0450*/  MOV R12, R0 ;  /* 0x00000000000c7202 */ /* 0x000fe20000000f00 */
[----:B------:R-:W-:Y:S01]  /*0460*/  IMAD.MOV.U32 R13, RZ, RZ, R7 ;  /* 0x000000ffff0d7224 */ /* 0x000fe200078e0007 */
[----:B------:R-:W-:Y:S01]  /*0470*/  MOV R22, R6 ;  /* 0x0000000600167202 */ /* 0x000fe20000000f00 */
[----:B------:R-:W-:Y:S01]  /*0480*/  IMAD.MOV.U32 R9, RZ, RZ, R5 ;  /* 0x000000ffff097224 */ /* 0x000fe200078e0005 */
[----:B------:R-:W-:Y:S01]  /*0490*/  MOV R11, R4 ;  /* 0x00000004000b7202 */ /* 0x000fe20000000f00 */
[----:B------:R-:W1:Y:S01]  /*04a0*/  LDCU.128 UR8, c[0x0][0x380] ;  /* 0x00007000ff0877ac */ /* 0x000e620008000c00 */
[----:B------:R-:W-:Y:S01]  /*04b0*/  UIADD3 UR12, UPT, UPT, UR13, 0x3, URZ ;  /* 0x000000030d0c7890 */ /* 0x000fe2000fffe0ff */
[----:B0-----:R-:W-:-:S02]  /*04c0*/  IMAD R10, R15, 0x2, R0 ;  /* 0x000000020f0a7824 */ /* 0x001fc400078e0200 */
[----:B-1----:R-:W-:-:S09]  /*04d0*/  IMAD R24, R15, 0x3, R0 ;  /* 0x000000030f187824 */ /* 0x002fd200078e0200 */
.L_x_2:
[----:B------:R-:W-:Y:S01]  /*04e0*/  UIADD3 UR6, UPT, UPT, UR12, -0x3, URZ ;  /* 0xfffffffd0c067890 */ /* 0x000fe2000fffe0ff */
[----:B------:R-:W-:-:S03]  /*04f0*/  HFMA2 R17, -RZ, RZ, 0, 2.384185791015625e-07 ;  /* 0x00000004ff117431 */ /* 0x000fc600000001ff */
[----:B------:R-:W-:-:S06]  /*0500*/  UIMAD.WIDE.U32 UR6, UR6, 0x4, UR8 ;  /* 0x00000004060678a5 */ /* 0x000fcc000f8e0008 */
[----:B0-----:R-:W-:Y:S01]  /*0510*/  MOV R14, UR6 ;  /* 0x00000006000e7c02 */ /* 0x001fe20008000f00 */
[----:B------:R-:W-:-:S04]  /*0520*/  IMAD.WIDE.U32 R16, R12, R17, UR10 ;  /* 0x0000000a0c107e25 */ /* 0x000fc8000f8e0011 */
[----:B------:R-:W-:Y:S01]  /*0530*/  IMAD.U32 R15, RZ, RZ, UR7 ;  /* 0x00000007ff0f7e24 */ /* 0x000fe2000f8e00ff */
[----:B------:R-:W2:Y:S04]  /*0540*/  LDG.E R28, desc[UR14][R16.64] ;  /* 0x0000000e101c7981 */ /* 0x000ea8000c1e1900 */
[----:B------:R0:W2:Y:S01]  /*0550*/  LDG.E R29, desc[UR14][R14.64] ;  /* 0x0000000e0e1d7981 */ /* 0x0000a2000c1e1900 */
[----:B------:R-:W-:Y:S01]  /*0560*/  UIADD3 UR6, UPT, UPT, UR12, -0x2, URZ ;  /* 0xfffffffe0c067890 */ /* 0x000fe2000fffe0ff */
[----:B------:R-:W-:-:S03]  /*0570*/  MOV R18, 0x4 ;  /* 0x0000000400127802 */ /* 0x000fc60000000f00 */
[----:B------:R-:W-:Y:S02]  /*0580*/  UIMAD.WIDE.U32 UR6, UR6, 0x4, UR8 ;  /* 0x00000004060678a5 */ /* 0x000fe4000f8e0008 */
[----:B------:R-:W-:-:S04]  /*0590*/  IMAD.WIDE.U32 R18, R23, R18, UR10 ;  /* 0x0000000a17127e25 */ /* 0x000fc8000f8e0012 */
[----:B------:R-:W-:Y:S01]  /*05a0*/  MOV R20, UR6 ;  /* 0x0000000600147c02 */ /* 0x000fe20008000f00 */
[----:B------:R-:W-:Y:S01]  /*05b0*/  IMAD.U32 R21, RZ, RZ, UR7 ;  /* 0x00000007ff157e24 */ /* 0x000fe2000f8e00ff */
[----:B-1----:R1:W3:Y:S04]  /*05c0*/  LDG.E R26, desc[UR14][R18.64] ;  /* 0x0000000e121a7981 */ /* 0x0022e8000c1e1900 */
[----:B------:R4:W3:Y:S01]  /*05d0*/  LDG.E R25, desc[UR14][R20.64] ;  /* 0x0000000e14197981 */ /* 0x0008e2000c1e1900 */
[----:B0-----:R-:W-:Y:S01]  /*05e0*/  HFMA2 R15, -RZ, RZ, 0, 2.384185791015625e-07 ;  /* 0x00000004ff0f7431 */ /* 0x001fe200000001ff */
[----:B------:R-:W-:-:S04]  /*05f0*/  UIADD3 UR6, UPT, UPT, UR12, -0x1, URZ ;  /* 0xffffffff0c067890 */ /* 0x000fc8000fffe0ff */
[----:B------:R-:W-:Y:S01]  /*0600*/  UIMAD.WIDE.U32 UR6, UR6, 0x4, UR8 ;  /* 0x00000004060678a5 */ /* 0x000fe2000f8e0008 */
[----:B------:R-:W-:-:S05]  /*0610*/  IMAD.WIDE.U32 R14, R10, R15, UR10 ;  /* 0x0000000a0a0e7e25 */ /* 0x000fca000f8e000f */
[----:B------:R-:W-:Y:S01]  /*0620*/  MOV R16, UR6 ;  /* 0x0000000600107c02 */ /* 0x000fe20008000f00 */
[----:B------:R-:W-:Y:S01]  /*0630*/  IMAD.U32 R17, RZ, RZ, UR7 ;  /* 0x00000007ff117e24 */ /* 0x000fe2000f8e00ff */
[----:B------:R-:W5:Y:S04]  /*0640*/  LDG.E R14, desc[UR14][R14.64] ;  /* 0x0000000e0e0e7981 */ /* 0x000f68000c1e1900 */
[----:B------:R0:W5:Y:S01]  /*0650*/  LDG.E R15, desc[UR14][R16.64] ;  /* 0x0000000e100f7981 */ /* 0x000162000c1e1900 */
[----:B------:R-:W-:Y:S01]  /*0660*/  UIMAD.WIDE.U32 UR6, UR12, 0x4, UR8 ;  /* 0x000000040c0678a5 */ /* 0x000fe2000f8e0008 */
[----:B-1----:R-:W-:-:S05]  /*0670*/  MOV R19, 0x4 ;  /* 0x0000000400137802 */ /* 0x002fca0000000f00 */
[----:B------:R-:W-:Y:S01]  /*0680*/  IMAD.WIDE.U32 R18, R24, R19, UR10 ;  /* 0x0000000a18127e25 */ /* 0x000fe2000f8e0013 */
[----:B----4-:R-:W-:-:S03]  /*0690*/  MOV R20, UR6 ;  /* 0x0000000600147c02 */ /* 0x010fc60008000f00 */
[----:B------:R-:W-:Y:S02]  /*06a0*/  IMAD.U32 R21, RZ, RZ, UR7 ;  /* 0x00000007ff157e24 */ /* 0x000fe4000f8e00ff */
[----:B------:R-:W4:Y:S04]  /*06b0*/  LDG.E R18, desc[UR14][R18.64] ;  /* 0x0000000e12127981 */ /* 0x000f28000c1e1900 */
[----:B------:R1:W4:Y:S01]  /*06c0*/  LDG.E R21, desc[UR14][R20.64] ;  /* 0x0000000e14157981 */ /* 0x000322000c1e1900 */
[----:B------:R-:W-:Y:S01]  /*06d0*/  I2FP.F32.S32 R27, R27 ;  /* 0x0000001b001b7245 */ /* 0x000fe20000201400 */
[----:B------:R-:W-:-:S04]  /*06e0*/  UIADD3 UR6, UPT, UPT, UR12, 0x1, URZ ;  /* 0x000000010c067890 */ /* 0x000fc8000fffe0ff */
[----:B------:R-:W-:-:S06]  /*06f0*/  UIMAD.WIDE.U32 UR6, UR6, 0x4, UR8 ;  /* 0x00000004060678a5 */ /* 0x000fcc000f8e0008 */
[----:B0-----:R-:W-:Y:S01]  /*0700*/  MOV R16, UR6 ;  /* 0x0000000600107c02 */ /* 0x001fe20008000f00 */
[----:B------:R-:W-:-:S05]  /*0710*/  IMAD.U32 R17, RZ, RZ, UR7 ;  /* 0x00000007ff117e24 */ /* 0x000fca000f8e00ff */
[----:B------:R0:W4:Y:S01]  /*0720*/  LDG.E R19, desc[UR14][R16.64] ;  /* 0x0000000e10137981 */ /* 0x000122000c1e1900 */
[----:B------:R-:W-:-:S04]  /*0730*/  UIADD3 UR6, UPT, UPT, UR12, 0x2, URZ ;  /* 0x000000020c067890 */ /* 0x000fc8000fffe0ff */
[----:B------:R-:W-:Y:S01]  /*0740*/  UIMAD.WIDE.U32 UR6, UR6, 0x4, UR8 ;  /* 0x00000004060678a5 */ /* 0x000fe2000f8e0008 */
[----:B--2---:R-:W-:Y:S01]  /*0750*/  FFMA R27, R29, R28, R27 ;  /* 0x0000001c1d1b7223 */ /* 0x004fe2000000001b */
[----:B------:R-:W-:-:S05]  /*0760*/  HFMA2 R28, -RZ, RZ, 0, 2.384185791015625e-07 ;  /* 0x00000004ff1c7431 */ /* 0x000fca00000001ff */
[----:B------:R-:W1:Y:S01]  /*0770*/  F2I.TRUNC.NTZ R27, R27 ;  /* 0x0000001b001b7305 */ /* 0x000e62000020f100 */
[----:B------:R-:W-:-:S06]  /*0780*/  IMAD.WIDE.U32 R28, R11, R28, UR10 ;  /* 0x0000000a0b1c7e25 */ /* 0x000fcc000f8e001c */
[----:B------:R2:W4:Y:S01]  /*0790*/  LDG.E R28, desc[UR14][R28.64] ;  /* 0x0000000e1c1c7981 */ /* 0x000522000c1e1900 */
[----:B-1----:R-:W-:-:S05]  /*07a0*/  I2FP.F32.S32 R20, R27 ;  /* 0x0000001b00147245 */ /* 0x002fca0000201400 */
[----:B---3--:R-:W-:-:S06]  /*07b0*/  FFMA R25, R25, R26, R20 ;  /* 0x0000001a19197223 */ /* 0x008fcc0000000014 */
[----:B------:R-:W2:Y:S01]  /*07c0*/  F2I.TRUNC.NTZ R25, R25 ;  /* 0x0000001900197305 */ /* 0x000ea2000020f100 */
[----:B------:R-:W-:Y:S01]  /*07d0*/  MOV R20, 0x4 ;  /* 0x0000000400147802 */ /* 0x000fe20000000f00 */
[----:B------:R-:W-:Y:S01]  /*07e0*/  IMAD.U32 R27, RZ, RZ, UR7 ;  /* 0x00000007ff1b7e24 */ /* 0x000fe2000f8e00ff */
[----:B------:R-:W-:-:S03]  /*07f0*/  MOV R26, UR6 ;  /* 0x00000006001a7c02 */ /* 0x000fc60008000f00 */
[----:B0-----:R-:W-:Y:S02]  /*0800*/  IMAD.WIDE.U32 R16, R9, R20, UR10 ;  /* 0x0000000a09107e25 */ /* 0x001fe4000f8e0014 */
[----:B------:R-:W3:Y:S04]  /*0810*/  LDG.E R27, desc[UR14][R26.64] ;  /* 0x0000000e1a1b7981 */ /* 0x000ee8000c1e1900 */
[----:B------:R5:W3:Y:S01]  /*0820*/  LDG.E R20, desc[UR14][R16.64] ;  /* 0x0000000e10147981 */ /* 0x000ae2000c1e1900 */
[----:B--2---:R-:W-:-:S05]  /*0830*/  I2FP.F32.S32 R29, R25 ;  /* 0x00000019001d7245 */ /* 0x004fca0000201400 */
[----:B-----5:R-:W-:Y:S01]  /*0840*/  FFMA R16, R15, R14, R29 ;  /* 0x0000000e0f107223 */ /* 0x020fe2000000001d */
[----:B------:R-:W-:Y:S01]  /*0850*/  HFMA2 R15, -RZ, RZ, 0, 2.384185791015625e-07 ;  /* 0x00000004ff0f7431 */ /* 0x000fe200000001ff */
[----:B------:R-:W-:-:S04]  /*0860*/  UIADD3 UR6, UPT, UPT, UR12, 0x3, URZ ;  /* 0x000000030c067890 */ /* 0x000fc8000fffe0ff */
[----:B------:R-:W0:Y:S01]  /*0870*/  F2I.TRUNC.NTZ R16, R16 ;  /* 0x0000001000107305 */ /* 0x000e22000020f100 */
[----:B------:R-:W-:Y:S01]  /*0880*/  UIMAD.WIDE.U32 UR6, UR6, 0x4, UR8 ;  /* 0x00000004060678a5 */ /* 0x000fe2000f8e0008 */
[----:B------:R-:W-:-:S05]  /*0890*/  IMAD.WIDE.U32 R14, R22, R15, UR10 ;  /* 0x0000000a160e7e25 */ /* 0x000fca000f8e000f */
[----:B------:R1:W2:Y:S02]  /*08a0*/  LDG.E R25, desc[UR14][R14.64] ;  /* 0x0000000e0e197981 */ /* 0x0002a4000c1e1900 */
[----:B-1----:R-:W-:Y:S01]  /*08b0*/  MOV R14, UR6 ;  /* 0x00000006000e7c02 */ /* 0x002fe20008000f00 */
[----:B------:R-:W-:Y:S01]  /*08c0*/  IMAD.U32 R15, RZ, RZ, UR7 ;  /* 0x00000007ff0f7e24 */ /* 0x000fe2000f8e00ff */
[----:B0-----:R-:W-:-:S04]  /*08d0*/  I2FP.F32.S32 R26, R16 ;  /* 0x00000010001a7245 */ /* 0x001fc80000201400 */
[----:B------:R-:W2:Y:S01]  /*08e0*/  LDG.E R29, desc[UR14][R14.64] ;  /* 0x0000000e0e1d7981 */ /* 0x000ea2000c1e1900 */
[----:B----4-:R-:W-:Y:S01]  /*08f0*/  FFMA R26, R21, R18, R26 ;  /* 0x00000012151a7223 */ /* 0x010fe2000000001a */
[----:B------:R-:W-:Y:S01]  /*0900*/  MOV R18, 0x4 ;  /* 0x0000000400127802 */ /* 0x000fe20000000f00 */
[----:B------:R-:W-:-:S04]  /*0910*/  UIADD3 UR6, UPT, UPT, UR12, 0x4, URZ ;  /* 0x000000040c067890 */ /* 0x000fc8000fffe0ff */
[----:B------:R-:W-:Y:S01]  /*0920*/  UIMAD.WIDE.U32 UR6, UR6, 0x4, UR8 ;  /* 0x00000004060678a5 */ /* 0x000fe2000f8e0008 */
[----:B------:R-:W-:-:S05]  /*0930*/  IMAD.WIDE.U32 R16, R13, R18, UR10 ;  /* 0x0000000a0d107e25 */ /* 0x000fca000f8e0012 */
[----:B------:R0:W4:Y:S02]  /*0940*/  LDG.E R18, desc[UR14][R16.64] ;  /* 0x0000000e10127981 */ /* 0x000124000c1e1900 */
[----:B0-----:R-:W-:Y:S01]  /*0950*/  MOV R16, UR6 ;  /* 0x0000000600107c02 */ /* 0x001fe20008000f00 */
[----:B------:R-:W-:-:S05]  /*0960*/  IMAD.U32 R17, RZ, RZ, UR7 ;  /* 0x00000007ff117e24 */ /* 0x000fca000f8e00ff */
[----:B------:R0:W4:Y:S01]  /*0970*/  LDG.E R21, desc[UR14][R16.64] ;  /* 0x0000000e10157981 */ /* 0x000122000c1e1900 */
[----:B------:R-:W1:Y:S02]  /*0980*/  F2I.TRUNC.NTZ R26, R26 ;  /* 0x0000001a001a7305 */ /* 0x000e64000020f100 */
[----:B-1----:R-:W-:Y:S01]  /*0990*/  I2FP.F32.S32 R14, R26 ;  /* 0x0000001a000e7245 */ /* 0x002fe20000201400 */
[----:B------:R-:W-:-:S05]  /*09a0*/  VIADD R8, R8, 0x8 ;  /* 0x0000000808087836 */ /* 0x000fca0000000000 */
[----:B------:R-:W-:Y:S01]  /*09b0*/  ISETP.NE.AND P1, PT, R8, RZ, PT ;  /* 0x000000ff0800720c */ /* 0x000fe20003f25270 */
[----:B0-----:R-:W-:Y:S01]  /*09c0*/  IMAD.U32 R17, RZ, RZ, UR16 ;  /* 0x00000010ff117e24 */ /* 0x001fe2000f8e00ff */
[----:B------:R-:W-:Y:S01]  /*09d0*/  MOV R15, UR16 ;  /* 0x00000010000f7c02 */ /* 0x000fe20008000f00 */
[----:B------:R-:W-:Y:S01]  /*09e0*/  UIADD3 UR12, UPT, UPT, UR12, 0x8, URZ ;  /* 0x000000080c0c7890 */ /* 0x000fe2000fffe0ff */
[----:B------:R-:W-:Y:S02]  /*09f0*/  MOV R16, UR16 ;  /* 0x0000001000107c02 */ /* 0x000fe40008000f00 */
[----:B------:R-:W-:Y:S01]  /*0a00*/  MOV R26, UR16 ;  /* 0x00000010001a7c02 */ /* 0x000fe20008000f00 */
[C---:B------:R-:W-:Y:S01]  /*0a10*/  IMAD R10, R15.reuse, 0x8, R10 ;  /* 0x000000080f0a7824 */ /* 0x040fe200078e020a */
[----:B------:R-:W-:Y:S01]  /*0a20*/  LEA R23, R16, R23, 0x3 ;  /* 0x0000001710177211 */ /* 0x000fe200078e18ff */
[----:B------:R-:W-:Y:S01]  /*0a30*/  IMAD R22, R15, 0x8, R22 ;  /* 0x000000080f167824 */ /* 0x000fe200078e0216 */
[----:B------:R-:W-:-:S02]  /*0a40*/  LEA R24, R17, R24, 0x3 ;  /* 0x0000001811187211 */ /* 0x000fc400078e18ff */
[----:B------:R-:W-:Y:S02]  /*0a50*/  LEA R11, R26, R11, 0x3 ;  /* 0x0000000b1a0b7211 */ /* 0x000fe400078e18ff */
[----:B------:R-:W-:Y:S02]  /*0a60*/  LEA R9, R16, R9, 0x3 ;  /* 0x0000000910097211 */ /* 0x000fe400078e18ff */
[----:B------:R-:W-:Y:S01]  /*0a70*/  LEA R12, R17, R12, 0x3 ;  /* 0x0000000c110c7211 */ /* 0x000fe200078e18ff */
[----:B------:R-:W-:-:S06]  /*0a80*/  FFMA R14, R19, R28, R14 ;  /* 0x0000001c130e7223 */ /* 0x000fcc000000000e */
[----:B------:R-:W0:Y:S02]  /*0a90*/  F2I.TRUNC.NTZ R14, R14 ;  /* 0x0000000e000e7305 */ /* 0x000e24000020f100 */
[----:B0-----:R-:W-:-:S05]  /*0aa0*/  I2FP.F32.S32 R28, R14 ;  /* 0x0000000e001c7245 */ /* 0x001fca0000201400 */
[----:B---3--:R-:W-:-:S06]  /*0ab0*/  FFMA R20, R27, R20, R28 ;  /* 0x000000141b147223 */ /* 0x008fcc000000001c */
[----:B------:R-:W0:Y:S02]  /*0ac0*/  F2I.TRUNC.NTZ R20, R20 ;  /* 0x0000001400147305 */ /* 0x000e24000020f100 */
[----:B0-----:R-:W-:-:S05]  /*0ad0*/  I2FP.F32.S32 R28, R20 ;  /* 0x00000014001c7245 */ /* 0x001fca0000201400 */
[----:B--2---:R-:W-:-:S06]  /*0ae0*/  FFMA R25, R29, R25, R28 ;  /* 0x000000191d197223 */ /* 0x004fcc000000001c */
[----:B------:R-:W0:Y:S02]  /*0af0*/  F2I.TRUNC.NTZ R25, R25 ;  /* 0x0000001900197305 */ /* 0x000e24000020f100 */
[----:B0-----:R-:W-:-:S05]  /*0b00*/  I2FP.F32.S32 R14, R25 ;  /* 0x00000019000e7245 */ /* 0x001fca0000201400 */
[----:B----4-:R-:W-:-:S04]  /*0b10*/  FFMA R14, R21, R18, R14 ;  /* 0x00000012150e7223 */ /* 0x010fc8000000000e */
[----:B------:R0:W1:Y:S01]  /*0b20*/  F2I.TRUNC.NTZ R27, R14 ;  /* 0x0000000e001b7305 */ /* 0x000062000020f100 */
[----:B------:R-:W-:-:S04]  /*0b30*/  MOV R18, UR16 ;  /* 0x0000001000127c02 */ /* 0x000fc80008000f00 */
[----:B------:R-:W-:Y:S01]  /*0b40*/  LEA R13, R18, R13, 0x3 ;  /* 0x0000000d120d7211 */ /* 0x000fe200078e18ff */
[----:B------:R-:W-:Y:S06]  /*0b50*/  @P1 BRA `(.L_x_2) ;  /* 0xfffffff800601947 */ /* 0x000fec000383ffff */
[----:B------:R-:W-:-:S07]  /*0b60*/  IMAD.MOV.U32 R21, RZ, RZ, R3 ;  /* 0x000000ffff157224 */ /* 0x000fce00078e0003 */
.L_x_1:
[----:B------:R-:W2:Y:S02]  /*0b70*/  LDCU UR6, c[0x0][0x398] ;  /* 0x00007300ff0677ac */ /* 0x000ea40008000800 */
[----:B--2---:R-:W-:-:S04]  /*0b80*/  ULOP3.LUT UR6, UR6, 0x7, URZ, 0xc0, !UPT ;  /* 0x0000000706067892 */ /* 0x004fc8000f8ec0ff */
[----:B------:R-:W-:-:S09]  /*0b90*/  UISETP.NE.AND UP0, UPT, UR6, URZ, UPT ;  /* 0x000000ff0600728c */ /* 0x000fd2000bf05270 */
[----:B------:R-:W-:Y:S05]  /*0ba0*/  BRA.U !UP0, `(.L_x_3) ;  /* 0x0000000508447547 */ /* 0x000fea000b800000 */
[----:B------:R-:W-:Y:S02]  /*0bb0*/  UIADD3 UR6, UPT, UPT, UR6, -0x1, URZ ;  /* 0xffffffff06067890 */ /* 0x000fe4000fffe0ff */
[----:B------:R-:W-:Y:S02]  /*0bc0*/  ULOP3.LUT UP1, UR7, UR16, 0x3, URZ, 0xc0, !UPT ;  /* 0x0000000310077892 */ /* 0x000fe4000f82c0ff */
[----:B------:R-:W-:-:S09]  /*0bd0*/  UISETP.GE.U32.AND UP0, UPT, UR6, 0x3, UPT ;  /* 0x000000030600788c */ /* 0x000fd2000bf06070 */
[----:B------:R-:W-:Y:S05]  /*0be0*/  BRA.U !UP0, `(.L_x_4) ;  /* 0x00000001089c7547 */ /* 0x000fea000b800000 */
[----:B------:R-:W2:Y:S01]  /*0bf0*/  LDC.64 R10, c[0x0][0x388] ;  /* 0x0000e200ff0a7b82 */ /* 0x000ea20000000a00 */
[C---:B------:R-:W-:Y:S01]  /*0c00*/  IADD3 R25, PT, PT, R21.reuse, UR13, RZ ;  /* 0x0000000d15197c10 */ /* 0x040fe2000fffe0ff */
[----:B------:R-:W-:-:S06]  /*0c10*/  IMAD R13, R21, UR16, R0 ;  /* 0x00000010150d7c24 */ /* 0x000fcc000f8e0200 */
[----:B------:R-:W3:Y:S01]  /*0c20*/  LDC.64 R8, c[0x0][0x380] ;  /* 0x0000e000ff087b82 */ /* 0x000ee20000000a00 */
[----:B--2---:R-:W-:-:S06]  /*0c30*/  IMAD.WIDE.U32 R22, R13, 0x4, R10 ;  /* 0x000000040d167825 */ /* 0x004fcc00078e000a */
[----:B------:R-:W2:Y:S01]  /*0c40*/  LDG.E R23, desc[UR14][R22.64] ;  /* 0x0000000e16177981 */ /* 0x000ea2000c1e1900 */
[----:B---3--:R-:W-:-:S05]  /*0c50*/  IMAD.WIDE.U32 R18, R25, 0x4, R8 ;  /* 0x0000000419127825 */ /* 0x008fca00078e0008 */
[----:B------:R3:W2:Y:S01]  /*0c60*/  LDG.E R20, desc[UR14][R18.64] ;  /* 0x0000000e12147981 */ /* 0x0006a2000c1e1900 */
[----:B------:R-:W-:Y:S01]  /*0c70*/  IADD3 R15, PT, PT, R25, 0x1, RZ ;  /* 0x00000001190f7810 */ /* 0x000fe20007ffe0ff */
[----:B------:R-:W-:-:S04]  /*0c80*/  VIADD R17, R13, UR16 ;  /* 0x000000100d117c36 */ /* 0x000fc80008000000 */
[----:B------:R-:W-:-:S04]  /*0c90*/  IMAD.WIDE.U32 R12, R15, 0x4, R8 ;  /* 0x000000040f0c7825 */ /* 0x000fc800078e0008 */
[----:B0-----:R-:W-:Y:S02]  /*0ca0*/  IMAD.WIDE.U32 R14, R17, 0x4, R10 ;  /* 0x00000004110e7825 */ /* 0x001fe400078e000a */
[----:B------:R0:W4:Y:S04]  /*0cb0*/  LDG.E R12, desc[UR14][R12.64] ;  /* 0x0000000e0c0c7981 */ /* 0x000128000c1e1900 */
[----:B------:R-:W4:Y:S01]  /*0cc0*/  LDG.E R15, desc[UR14][R14.64] ;  /* 0x0000000e0e0f7981 */ /* 0x000f22000c1e1900 */
[----:B------:R-:W-:Y:S02]  /*0cd0*/  IADD3 R29, PT, PT, R25, 0x2, RZ ;  /* 0x00000002191d7810 */ /* 0x000fe40007ffe0ff */
[----:B------:R-:W-:-:S03]  /*0ce0*/  IADD3 R24, PT, PT, R17, UR16, RZ ;  /* 0x0000001011187c10 */ /* 0x000fc6000fffe0ff */
[----:B------:R-:W-:-:S04]  /*0cf0*/  IMAD.WIDE.U32 R16, R29, 0x4, R8 ;  /* 0x000000041d107825 */ /* 0x000fc800078e0008 */
[C---:B---3--:R-:W-:Y:S02]  /*0d00*/  IMAD.WIDE.U32 R18, R24.reuse, 0x4, R10 ;  /* 0x0000000418127825 */ /* 0x048fe400078e000a */
[----:B------:R-:W3:Y:S04]  /*0d10*/  LDG.E R16, desc[UR14][R16.64] ;  /* 0x0000000e10107981 */ /* 0x000ee8000c1e1900 */
[----:B------:R-:W3:Y:S01]  /*0d20*/  LDG.E R19, desc[UR14][R18.64] ;  /* 0x0000000e12137981 */ /* 0x000ee2000c1e1900 */
[----:B------:R-:W-:Y:S01]  /*0d30*/  IADD3 R29, PT, PT, R24, UR16, RZ ;  /* 0x00000010181d7c10 */ /* 0x000fe2000fffe0ff */
[----:B------:R-:W-:-:S04]  /*0d40*/  VIADD R25, R25, 0x3 ;  /* 0x0000000319197836 */ /* 0x000fc80000000000 */
[----:B------:R-:W-:-:S04]  /*0d50*/  IMAD.WIDE.U32 R8, R25, 0x4, R8 ;  /* 0x0000000419087825 */ /* 0x000fc800078e0008 */
[----:B------:R-:W-:Y:S02]  /*0d60*/  IMAD.WIDE.U32 R10, R29, 0x4, R10 ;  /* 0x000000041d0a7825 */ /* 0x000fe400078e000a */
[----:B------:R5:W5:Y:S04]  /*0d70*/  LDG.E R8, desc[UR14][R8.64] ;  /* 0x0000000e08087981 */ /* 0x000b68000c1e1900 */
[----:B------:R-:W5:Y:S01]  /*0d80*/  LDG.E R11, desc[UR14][R10.64] ;  /* 0x0000000e0a0b7981 */ /* 0x000f62000c1e1900 */
[----:B-1----:R-:W-:Y:S02]  /*0d90*/  I2FP.F32.S32 R27, R27 ;  /* 0x0000001b001b7245 */ /* 0x002fe40000201400 */
[----:B------:R-:W-:-:S03]  /*0da0*/  IADD3 R21, PT, PT, R21, 0x4, RZ ;  /* 0x0000000415157810 */ /* 0x000fc60007ffe0ff */
[----:B--2---:R-:W-:-:S06]  /*0db0*/  FFMA R20, R20, R23, R27 ;  /* 0x0000001714147223 */ /* 0x004fcc000000001b */
[----:B------:R-:W0:Y:S02]  /*0dc0*/  F2I.TRUNC.NTZ R20, R20 ;  /* 0x0000001400147305 */ /* 0x000e24000020f100 */
[----:B0-----:R-:W-:-:S05]  /*0dd0*/  I2FP.F32.S32 R13, R20 ;  /* 0x00000014000d7245 */ /* 0x001fca0000201400 */
[----:B----4-:R-:W-:-:S06]  /*0de0*/  FFMA R12, R12, R15, R13 ;  /* 0x0000000f0c0c7223 */ /* 0x010fcc000000000d */
[----:B------:R-:W0:Y:S02]  /*0df0*/  F2I.TRUNC.NTZ R12, R12 ;  /* 0x0000000c000c7305 */ /* 0x000e24000020f100 */
[----:B0-----:R-:W-:-:S05]  /*0e00*/  I2FP.F32.S32 R13, R12 ;  /* 0x0000000c000d7245 */ /* 0x001fca0000201400 */
[----:B---3--:R-:W-:-:S06]  /*0e10*/  FFMA R13, R16, R19, R13 ;  /* 0x00000013100d7223 */ /* 0x008fcc000000000d */
[----:B------:R-:W5:Y:S02]  /*0e20*/  F2I.TRUNC.NTZ R13, R13 ;  /* 0x0000000d000d7305 */ /* 0x000f64000020f100 */
[----:B-----5:R-:W-:-:S05]  /*0e30*/  I2FP.F32.S32 R9, R13 ;  /* 0x0000000d00097245 */ /* 0x020fca0000201400 */
[----:B------:R-:W-:-:S04]  /*0e40*/  FFMA R8, R8, R11, R9 ;  /* 0x0000000b08087223 */ /* 0x000fc80000000009 */
[----:B------:R2:W3:Y:S03]  /*0e50*/  F2I.TRUNC.NTZ R27, R8 ;  /* 0x00000008001b7305 */ /* 0x0004e6000020f100 */
.L_x_4:
[----:B------:R-:W-:Y:S05]  /*0e60*/  BRA.U !UP1, `(.L_x_3) ;  /* 0x0000000109947547 */ /* 0x000fea000b800000 */
[----:B--2---:R-:W2:Y:S01]  /*0e70*/  LDC.64 R8, c[0x0][0x380] ;  /* 0x0000e000ff087b82 */ /* 0x004ea20000000a00 */
[----:B------:R-:W-:-:S05]  /*0e80*/  IMAD.U32 R12, RZ, RZ, UR7 ;  /* 0x00000007ff0c7e24 */ /* 0x000fca000f8e00ff */
[----:B------:R-:W-:Y:S02]  /*0e90*/  ISETP.NE.AND P1, PT, R12, 0x1, PT ;  /* 0x000000010c00780c */ /* 0x000fe40003f25270 */
[----:B------:R-:W4:Y:S11]  /*0ea0*/  LDC.64 R10, c[0x0][0x388] ;  /* 0x0000e200ff0a7b82 */ /* 0x000f360000000a00 */
[C---:B------:R-:W-:Y:S01]  /*0eb0*/  @P1 IADD3 R13, PT, PT, R21.reuse, UR13, RZ ;  /* 0x0000000d150d1c10 */ /* 0x040fe2000fffe0ff */
[----:B------:R-:W-:-:S04]  /*0ec0*/  @P1 IMAD R15, R21, UR16, R0 ;  /* 0x00000010150f1c24 */ /* 0x000fc8000f8e0200 */
[----:B--2---:R-:W-:-:S05]  /*0ed0*/  @P1 IMAD.WIDE.U32 R22, R13, 0x4, R8 ;  /* 0x000000040d161825 */ /* 0x004fca00078e0008 */
[----:B------:R-:W2:Y:S01]  /*0ee0*/  @P1 LDG.E R16, desc[UR14][R22.64] ;  /* 0x0000000e16101981 */ /* 0x000ea2000c1e1900 */
[----:B----4-:R-:W-:-:S05]  /*0ef0*/  @P1 IMAD.WIDE.U32 R18, R15, 0x4, R10 ;  /* 0x000000040f121825 */ /* 0x010fca00078e000a */
[----:B------:R4:W2:Y:S01]  /*0f00*/  @P1 LDG.E R17, desc[UR14][R18.64] ;  /* 0x0000000e12111981 */ /* 0x0008a2000c1e1900 */
[----:B------:R-:W-:Y:S01]  /*0f10*/  @P1 IADD3 R13, PT, PT, R13, 0x1, RZ ;  /* 0x000000010d0d1810 */ /* 0x000fe20007ffe0ff */
[----:B------:R-:W-:Y:S01]  /*0f20*/  @P1 VIADD R15, R15, UR16 ;  /* 0x000000100f0f1c36 */ /* 0x000fe20008000000 */
[----:B------:R-:W-:-:S03]  /*0f30*/  ULOP3.LUT UR6, UR16, 0x1, URZ, 0xc0, !UPT ;  /* 0x0000000110067892 */ /* 0x000fc6000f8ec0ff */
[----:B------:R-:W-:Y:S01]  /*0f40*/  @P1 IMAD.WIDE.U32 R8, R13, 0x4, R8 ;  /* 0x000000040d081825 */ /* 0x000fe200078e0008 */
[----:B------:R-:W-:Y:S01]  /*0f50*/  UISETP.NE.U32.AND UP0, UPT, UR6, 0x1, UPT ;  /* 0x000000010600788c */ /* 0x000fe2000bf05070 */
[----:B------:R-:W5:Y:S02]  /*0f60*/  LDC.64 R12, c[0x0][0x380] ;  /* 0x0000e000ff0c7b82 */ /* 0x000f640000000a00 */
[----:B------:R-:W-:Y:S02]  /*0f70*/  @P1 IMAD.WIDE.U32 R10, R15, 0x4, R10 ;  /* 0x000000040f0a1825 */ /* 0x000fe400078e000a */
[----:B------:R2:W2:Y:S04]  /*0f80*/  @P1 LDG.E R8, desc[UR14][R8.64] ;  /* 0x0000000e08081981 */ /* 0x0004a8000c1e1900 */
[----:B0-----:R-:W0:Y:S01]  /*0f90*/  LDC.64 R14, c[0x0][0x388] ;  /* 0x0000e200ff0e7b82 */ /* 0x001e220000000a00 */
[----:B------:R-:W2:Y:S01]  /*0fa0*/  @P1 LDG.E R11, desc[UR14][R10.64] ;  /* 0x0000000e0a0b1981 */ /* 0x000ea2000c1e1900 */
[----:B------:R-:W-:-:S02]  /*0fb0*/  PLOP3.LUT P2, PT, PT, PT, UP0, 0x80, 0x8 ;  /* 0x000000000008781c */ /* 0x000fc40003f4f008 */
[----:B------:R-:W-:-:S11]  /*0fc0*/  @P1 IADD3 R21, PT, PT, R21, 0x2, RZ ;  /* 0x0000000215151810 */ /* 0x000fd60007ffe0ff */
[C---:B----4-:R-:W-:Y:S01]  /*0fd0*/  @!P2 IADD3 R19, PT, PT, R21.reuse, UR13, RZ ;  /* 0x0000000d1513ac10 */ /* 0x050fe2000fffe0ff */
[----:B------:R-:W-:-:S04]  /*0fe0*/  @!P2 IMAD R21, R21, UR16, R0 ;  /* 0x000000101515ac24 */ /* 0x000fc8000f8e0200 */
[----:B-----5:R-:W-:-:S04]  /*0ff0*/  @!P2 IMAD.WIDE.U32 R12, R19, 0x4, R12 ;  /* 0x00000004130ca825 */ /* 0x020fc800078e000c */
[----:B0-----:R-:W-:Y:S02]  /*1000*/  @!P2 IMAD.WIDE.U32 R14, R21, 0x4, R14 ;  /* 0x00000004150ea825 */ /* 0x001fe400078e000e */
[----:B------:R-:W4:Y:S04]  /*1010*/  @!P2 LDG.E R12, desc[UR14][R12.64] ;  /* 0x0000000e0c0ca981 */ /* 0x000f28000c1e1900 */
[----:B------:R-:W4:Y:S01]  /*1020*/  @!P2 LDG.E R15, desc[UR14][R14.64] ;  /* 0x0000000e0e0fa981 */ /* 0x000f22000c1e1900 */
[----:B-1-3--:R-:W-:-:S05]  /*1030*/  @P1 I2FP.F32.S32 R19, R27 ;  /* 0x0000001b00131245 */ /* 0x00afca0000201400 */
[----:B--2---:R-:W-:-:S06]  /*1040*/  @P1 FFMA R16, R16, R17, R19 ;  /* 0x0000001110101223 */ /* 0x004fcc0000000013 */
[----:B------:R-:W0:Y:S02]  /*1050*/  @P1 F2I.TRUNC.NTZ R16, R16 ;  /* 0x0000001000101305 */ /* 0x000e24000020f100 */
[----:B0-----:R-:W-:-:S05]  /*1060*/  @P1 I2FP.F32.S32 R9, R16 ;  /* 0x0000001000091245 */ /* 0x001fca0000201400 */
[----:B------:R-:W-:-:S04]  /*1070*/  @P1 FFMA R9, R8, R11, R9 ;  /* 0x0000000b08091223 */ /* 0x000fc80000000009 */
[----:B------:R-:W0:Y:S02]  /*1080*/  @P1 F2I.TRUNC.NTZ R27, R9 ;  /* 0x00000009001b1305 */ /* 0x000e24000020f100 */
[----:B0-----:R-:W-:-:S05]  /*1090*/  @!P2 I2FP.F32.S32 R11, R27 ;  /* 0x0000001b000ba245 */ /* 0x001fca0000201400 */
[----:B----4-:R-:W-:-:S04]  /*10a0*/  @!P2 FFMA R8, R12, R15, R11 ;  /* 0x0000000f0c08a223 */ /* 0x010fc8000000000b */
[----:B------:R4:W0:Y:S03]  /*10b0*/  @!P2 F2I.TRUNC.NTZ R27, R8 ;  /* 0x00000008001ba305 */ /* 0x000826000020f100 */
.L_x_3:
[----:B--2-4-:R-:W2:Y:S01]  /*10c0*/  LDC.64 R8, c[0x0][0x390] ;  /* 0x0000e400ff087b82 */ /* 0x014ea20000000a00 */
[----:B------:R-:W-:Y:S01]  /*10d0*/  UIADD3 UR4, UPT, UPT, UR4, 0x1, URZ ;  /* 0x0000000104047890 */ /* 0x000fe2000fffe0ff */
[----:B------:R-:W-:Y:S01]  /*10e0*/  VIADD R11, R0, UR13 ;  /* 0x0000000d000b7c36 */ /* 0x000fe20008000000 */
[----:B01-3--:R-:W-:-:S04]  /*10f0*/  I2FP.F32.S32 R27, R27 ;  /* 0x0000001b001b7245 */ /* 0x00bfc80000201400 */
[----:B------:R-:W-:Y:S01]  /*1100*/  ISETP.NE.AND P1, PT, R2, UR4, PT ;  /* 0x0000000402007c0c */ /* 0x000fe2000bf25270 */
[----:B--2---:R-:W-:-:S05]  /*1110*/  IMAD.WIDE.U32 R8, R11, 0x4, R8 ;  /* 0x000000040b087825 */ /* 0x004fca00078e0008 */
[----:B------:R0:W-:Y:S07]  /*1120*/  STG.E desc[UR14][R8.64], R27 ;  /* 0x0000001b08007986 */ /* 0x0001ee000c10190e */
[----:B------:R-:W-:Y:S05]  /*1130*/  @!P1 EXIT ;  /* 0x000000000000994d */ /* 0x000fea0003800000 */
[----:B------:R-:W-:Y:S05]  /*1140*/  BRA `(.L_x_5) ;  /* 0xfffffff0009c7947 */ /* 0x000fea000383ffff */
.L_x_0:
[C---:B------:R-:W-:Y:S02]  /*1150*/  ISETP.GE.U32.AND P0, PT, R3.reuse, 0x8, PT ;  /* 0x000000080300780c */ /* 0x040fe40003f06070 */
[----:B------:R-:W-:Y:S02]  /*1160*/  VIMNMX.U32 R0, PT, PT, R3, 0x1, !PT ;  /* 0x0000000103007848 */ /* 0x000fe40007fe0000 */
[----:B------:R-:W-:Y:S02]  /*1170*/  MOV R3, RZ ;  /* 0x000000ff00037202 */ /* 0x000fe40000000f00 */
[----:B------:R-:W-:-:S04]  /*1180*/  LOP3.LUT R6, R0, 0x7, RZ, 0xc0, !PT ;  /* 0x0000000700067812 */ /* 0x000fc800078ec0ff */
[----:B------:R-:W-:-:S03]  /*1190*/  ISETP.NE.AND P1, PT, R6, RZ, PT ;  /* 0x000000ff0600720c */ /* 0x000fc60003f25270 */
[----:B------:R-:W-:Y:S10]  /*11a0*/  @!P0 BRA `(.L_x_6) ;  /* 0x0000000000788947 */ /* 0x000ff40003800000 */
[----:B------:R-:W0:Y:S01]  /*11b0*/  LDC.64 R4, c[0x0][0x390] ;  /* 0x0000e400ff047b82 */ /* 0x000e220000000a00 */
[----:B------:R-:W-:Y:S01]  /*11c0*/  LOP3.LUT R3, R0, 0x7f8, RZ, 0xc0, !PT ;  /* 0x000007f800037812 */ /* 0x000fe200078ec0ff */
[----:B------:R-:W-:-:S06]  /*11d0*/  UMOV UR4, URZ ;  /* 0x000000ff00047c82 */ /* 0x000fcc0008000000 */
.L_x_7:
[----:B-1----:R-:W-:Y:S01]  /*11e0*/  IMAD R8, R7, UR4, R2 ;  /* 0x0000000407087c24 */ /* 0x002fe2000f8e0202 */
[----:B------:R-:W-:-:S04]  /*11f0*/  UIADD3 UR4, UPT, UPT, UR4, 0x8, URZ ;  /* 0x0000000804047890 */ /* 0x000fc8000fffe0ff */
[C---:B------:R-:W-:Y:S01]  /*1200*/  IADD3 R12, PT, PT, R8.reuse, R7, RZ ;  /* 0x00000007080c7210 */ /* 0x040fe20007ffe0ff */
[----:B0-----:R-:W-:Y:S01]  /*1210*/  IMAD.WIDE.U32 R8, R8, 0x4, R4 ;  /* 0x0000000408087825 */ /* 0x001fe200078e0004 */
[----:B------:R-:W-:-:S03]  /*1220*/  ISETP.NE.AND P0, PT, R3, UR4, PT ;  /* 0x0000000403007c0c */ /* 0x000fc6000bf05270 */
[C---:B------:R-:W-:Y:S01]  /*1230*/  IMAD.IADD R14, R12.reuse, 0x1, R7 ;  /* 0x000000010c0e7824 */ /* 0x040fe200078e0207 */
[----:B------:R1:W-:Y:S01]  /*1240*/  STG.E desc[UR14][R8.64], RZ ;  /* 0x000000ff08007986 */ /* 0x0003e2000c10190e */
[----:B------:R-:W-:-:S03]  /*1250*/  IMAD.WIDE.U32 R12, R12, 0x4, R4 ;  /* 0x000000040c0c7825 */ /* 0x000fc600078e0004 */
[CC--:B------:R-:W-:Y:S01]  /*1260*/  IADD3 R10, PT, PT, R14.reuse, R7.reuse, RZ ;  /* 0x000000070e0a7210 */ /* 0x0c0fe20007ffe0ff */
[--C-:B------:R-:W-:Y:S01]  /*1270*/  IMAD.WIDE.U32 R14, R14, 0x4, R4.reuse ;  /* 0x000000040e0e7825 */ /* 0x100fe200078e0004 */
[----:B------:R1:W-:Y:S02]  /*1280*/  STG.E desc[UR14][R12.64], RZ ;  /* 0x000000ff0c007986 */ /* 0x0003e4000c10190e */
[C---:B------:R-:W-:Y:S01]  /*1290*/  IADD3 R16, PT, PT, R10.reuse, R7, RZ ;  /* 0x000000070a107210 */ /* 0x040fe20007ffe0ff */
[----:B------:R-:W-:Y:S01]  /*12a0*/  IMAD.WIDE.U32 R10, R10, 0x4, R4 ;  /* 0x000000040a0a7825 */ /* 0x000fe200078e0004 */
[----:B------:R1:W-:Y:S03]  /*12b0*/  STG.E desc[UR14][R14.64], RZ ;  /* 0x000000ff0e007986 */ /* 0x0003e6000c10190e */
[C---:B------:R-:W-:Y:S01]  /*12c0*/  IMAD.IADD R18, R16.reuse, 0x1, R7 ;  /* 0x0000000110127824 */ /* 0x040fe200078e0207 */
[----:B------:R1:W-:Y:S01]  /*12d0*/  STG.E desc[UR14][R10.64], RZ ;  /* 0x000000ff0a007986 */ /* 0x0003e2000c10190e */
[----:B------:R-:W-:-:S03]  /*12e0*/  IMAD.WIDE.U32 R16, R16, 0x4, R4 ;  /* 0x0000000410107825 */ /* 0x000fc600078e0004 */
[CC--:B------:R-:W-:Y:S01]  /*12f0*/  IADD3 R20, PT, PT, R18.reuse, R7.reuse, RZ ;  /* 0x0000000712147210 */ /* 0x0c0fe20007ffe0ff */
[--C-:B------:R-:W-:Y:S01]  /*1300*/  IMAD.WIDE.U32 R18, R18, 0x4, R4.reuse ;  /* 0x0000000412127825 */ /* 0x100fe200078e0004 */
[----:B------:R1:W-:Y:S02]  /*1310*/  STG.E desc[UR14][R16.64], RZ ;  /* 0x000000ff10007986 */ /* 0x0003e4000c10190e */
[C---:B------:R-:W-:Y:S01]  /*1320*/  IADD3 R23, PT, PT, R20.reuse, R7, RZ ;  /* 0x0000000714177210 */ /* 0x040fe20007ffe0ff */
[--C-:B------:R-:W-:Y:S01]  /*1330*/  IMAD.WIDE.U32 R20, R20, 0x4, R4.reuse ;  /* 0x0000000414147825 */ /* 0x100fe200078e0004 */
[----:B------:R1:W-:Y:S03]  /*1340*/  STG.E desc[UR14][R18.64], RZ ;  /* 0x000000ff12007986 */ /* 0x0003e6000c10190e */
[----:B------:R-:W-:Y:S01]  /*1350*/  IMAD.WIDE.U32 R22, R23, 0x4, R4 ;  /* 0x0000000417167825 */ /* 0x000fe200078e0004 */
[----:B------:R1:W-:Y:S04]  /*1360*/  STG.E desc[UR14][R20.64], RZ ;  /* 0x000000ff14007986 */ /* 0x0003e8000c10190e */
[----:B------:R1:W-:Y:S01]  /*1370*/  STG.E desc[UR14][R22.64], RZ ;  /* 0x000000ff16007986 */ /* 0x0003e2000c10190e */
[----:B------:R-:W-:Y:S05]  /*1380*/  @P0 BRA `(.L_x_7) ;  /* 0xfffffffc00940947 */ /* 0x000fea000383ffff */
.L_x_6:
[----:B------:R-:W-:Y:S05]  /*1390*/  @!P1 EXIT ;  /* 0x000000000000994d */ /* 0x000fea0003800000 */
[----:B------:R-:W-:Y:S02]  /*13a0*/  ISETP.GE.U32.AND P0, PT, R6, 0x4, PT ;  /* 0x000000040600780c */ /* 0x000fe40003f06070 */
[----:B-1----:R-:W-:-:S04]  /*13b0*/  LOP3.LUT R14, R0, 0x3, RZ, 0xc0, !PT ;  /* 0x00000003000e7812 */ /* 0x002fc800078ec0ff */
[----:B------:R-:W-:-:S07]  /*13c0*/  ISETP.NE.AND P1, PT, R14, RZ, PT ;  /* 0x000000ff0e00720c */ /* 0x000fce0003f25270 */
[----:B------:R-:W-:Y:S06]  /*13d0*/  @!P0 BRA `(.L_x_8) ;  /* 0x0000000000388947 */ /* 0x000fec0003800000 */
[----:B------:R-:W0:Y:S01]  /*13e0*/  LDC.64 R12, c[0x0][0x390] ;  /* 0x0000e400ff0c7b82 */ /* 0x000e220000000a00 */
[C---:B------:R-:W-:Y:S02]  /*13f0*/  IMAD R4, R3.reuse, R7, R2 ;  /* 0x0000000703047224 */ /* 0x040fe400078e0202 */
[----:B------:R-:W-:Y:S02]  /*1400*/  VIADD R3, R3, 0x4 ;  /* 0x0000000403037836 */ /* 0x000fe40000000000 */
[----:B------:R-:W-:-:S05]  /*1410*/  IMAD.IADD R8, R4, 0x1, R7 ;  /* 0x0000000104087824 */ /* 0x000fca00078e0207 */
[----:B------:R-:W-:-:S04]  /*1420*/  IADD3 R10, PT, PT, R8, R7, RZ ;  /* 0x00000007080a7210 */ /* 0x000fc80007ffe0ff */
[----:B------:R-:W-:Y:S01]  /*1430*/  IADD3 R15, PT, PT, R10, R7, RZ ;  /* 0x000000070a0f7210 */ /* 0x000fe20007ffe0ff */
[----:B0-----:R-:W-:-:S04]  /*1440*/  IMAD.WIDE.U32 R4, R4, 0x4, R12 ;  /* 0x0000000404047825 */ /* 0x001fc800078e000c */
[--C-:B------:R-:W-:Y:S01]  /*1450*/  IMAD.WIDE.U32 R8, R8, 0x4, R12.reuse ;  /* 0x0000000408087825 */ /* 0x100fe200078e000c */
[----:B------:R0:W-:Y:S03]  /*1460*/  STG.E desc[UR14][R4.64], RZ ;  /* 0x000000ff04007986 */ /* 0x0001e6000c10190e */
[--C-:B------:R-:W-:Y:S01]  /*1470*/  IMAD.WIDE.U32 R10, R10, 0x4, R12.reuse ;  /* 0x000000040a0a7825 */ /* 0x100fe200078e000c */
[----:B------:R0:W-:Y:S03]  /*1480*/  STG.E desc[UR14][R8.64], RZ ;  /* 0x000000ff08007986 */ /* 0x0001e6000c10190e */
[----:B------:R-:W-:Y:S01]  /*1490*/  IMAD.WIDE.U32 R12, R15, 0x4, R12 ;  /* 0x000000040f0c7825 */ /* 0x000fe200078e000c */
[----:B------:R0:W-:Y:S04]  /*14a0*/  STG.E desc[UR14][R10.64], RZ ;  /* 0x000000ff0a007986 */ /* 0x0001e8000c10190e */
[----:B------:R0:W-:Y:S02]  /*14b0*/  STG.E desc[UR14][R12.64], RZ ;  /* 0x000000ff0c007986 */ /* 0x0001e4000c10190e */
.L_x_8:
[----:B------:R-:W-:Y:S05]  /*14c0*/  @!P1 EXIT ;  /* 0x000000000000994d */ /* 0x000fea0003800000 */
[----:B------:R-:W-:Y:S02]  /*14d0*/  ISETP.NE.AND P0, PT, R14, 0x1, PT ;  /* 0x000000010e00780c */ /* 0x000fe40003f05270 */
[----:B------:R-:W-:-:S04]  /*14e0*/  LOP3.LUT R0, R0, 0x1, RZ, 0xc0, !PT ;  /* 0x0000000100007812 */ /* 0x000fc800078ec0ff */
[----:B------:R-:W-:-:S07]  /*14f0*/  ISETP.NE.U32.AND P1, PT, R0, 0x1, PT ;  /* 0x000000010000780c */ /* 0x000fce0003f25070 */
[----:B------:R-:W-:Y:S06]  /*1500*/  @!P0 BRA `(.L_x_9) ;  /* 0x0000000000208947 */ /* 0x000fec0003800000 */
[----:B0-----:R-:W0:Y:S01]  /*1510*/  LDC.64 R4, c[0x0][0x390] ;  /* 0x0000e400ff047b82 */ /* 0x001e220000000a00 */
[C---:B------:R-:W-:Y:S01]  /*1520*/  IMAD R8, R3.reuse, R7, R2 ;  /* 0x0000000703087224 */ /* 0x040fe200078e0202 */
[----:B------:R-:W-:-:S04]  /*1530*/  IADD3 R3, PT, PT, R3, 0x2, RZ ;  /* 0x0000000203037810 */ /* 0x000fc80007ffe0ff */
[C---:B------:R-:W-:Y:S01]  /*1540*/  IADD3 R11, PT, PT, R8.reuse, R7, RZ ;  /* 0x00000007080b7210 */ /* 0x040fe20007ffe0ff */
[----:B0-----:R-:W-:-:S04]  /*1550*/  IMAD.WIDE.U32 R8, R8, 0x4, R4 ;  /* 0x0000000408087825 */ /* 0x001fc800078e0004 */
[----:B------:R-:W-:Y:S01]  /*1560*/  IMAD.WIDE.U32 R4, R11, 0x4, R4 ;  /* 0x000000040b047825 */ /* 0x000fe200078e0004 */
[----:B------:R1:W-:Y:S04]  /*1570*/  STG.E desc[UR14][R8.64], RZ ;  /* 0x000000ff08007986 */ /* 0x0003e8000c10190e */
[----:B------:R1:W-:Y:S02]  /*1580*/  STG.E desc[UR14][R4.64], RZ ;  /* 0x000000ff04007986 */ /* 0x0003e4000c10190e */
.L_x_9:
[----:B------:R-:W-:Y:S05]  /*1590*/  @P1 EXIT ;  /* 0x000000000000194d */ /* 0x000fea0003800000 */
[----:B01----:R-:W0:Y:S01]  /*15a0*/  LDC.64 R4, c[0x0][0x390] ;  /* 0x0000e400ff047b82 */ /* 0x003e220000000a00 */
[----:B------:R-:W-:-:S04]  /*15b0*/  IMAD R3, R3, R7, R2 ;  /* 0x0000000703037224 */ /* 0x000fc800078e0202 */
[----:B0-----:R-:W-:-:S05]  /*15c0*/  IMAD.WIDE.U32 R2, R3, 0x4, R4 ;  /* 0x0000000403027825 */ /* 0x001fca00078e0004 */
[----:B------:R-:W-:Y:S01]  /*15d0*/  STG.E desc[UR14][R2.64], RZ ;  /* 0x000000ff02007986 */ /* 0x000fe2000c10190e */
[----:B------:R-:W-:Y:S05]  /*15e0*/  EXIT ;  /* 0x000000000000794d */ /* 0x000fea0003800000 */
.L_x_10:
[----:B------:R-:W-:-:S00]  /*15f0*/  BRA `(.L_x_10) ;  /* 0xfffffffc00fc7947 */ /* 0x000fc0000383ffff */
[----:B------:R-:W-:-:S00]  /*1600*/  NOP ;  /* 0x0000000000007918 */ /* 0x000fc00000000000 */
[----:B------:R-:W-:-:S00]  /*1610*/  NOP ;  /* 0x0000000000007918 */ /* 0x000fc00000000000 */
[----:B------:R-:W-:-:S00]  /*1620*/  NOP ;  /* 0x0000000000007918 */ /* 0x000fc00000000000 */
[----:B------:R-:W-:-:S00]  /*1630*/  NOP ;  /* 0x0000000000007918 */ /* 0x000fc00000000000 */
[----:B------:R-:W-:-:S00]  /*1640*/  NOP ;  /* 0x0000000000007918 */ /* 0x000fc00000000000 */
[----:B------:R-:W-:-:S00]  /*1650*/  NOP ;  /* 0x0000000000007918 */ /* 0x000fc00000000000 */
[----:B------:R-:W-:-:S00]  /*1660*/  NOP ;  /* 0x0000000000007918 */ /* 0x000fc00000000000 */
[----:B------:R-:W-:-:S00]  /*1670*/  NOP ;  /* 0x0000000000007918 */ /* 0x000fc00000000000 */
.L_x_11:


//--------------------- .nv.shared.reserved.0     --------------------------
	.section	.nv.shared.reserved.0,"aw",@nobits
	.weak		__nv_reservedSMEM_offset_0_alias
	.size		__nv_reservedSMEM_offset_0_alias, 0, 64
	.other		__nv_reservedSMEM_offset_0_alias,@"STO_CUDA_RESERVED_SHARED STV_DEFAULT"
__nv_reservedSMEM_offset_0_alias:
	.zero		0
	.zero		64


//--------------------- .nv.constant0._Z15MatrixMulDevicePfS_S_i --------------------------
	.section	.nv.constant0._Z15MatrixMulDevicePfS_S_i,"a",@progbits
	.sectionflags	@""
	.align	4
.nv.constant0._Z15MatrixMulDevicePfS_S_i:
	.zero		924


//--------------------- SYMBOLS --------------------------

	.type		.nv.reservedSmem.offset0,@object
	.size		.nv.reservedSmem.offset0,0x4
